//
// Generated by NVIDIA NVVM Compiler
//
// Compiler Build ID: CL-36424714
// Cuda compilation tools, release 13.0, V13.0.88
// Based on NVVM 20.0.0
//

.version 9.0
.target sm_100
.address_size 64

	// .globl	_Z7minfindPiS_

.visible .entry _Z7minfindPiS_(
	.param .u64 .ptr .align 1 _Z7minfindPiS__param_0,
	.param .u64 .ptr .align 1 _Z7minfindPiS__param_1
)
{
	.reg .pred 	%p<2>;
	.reg .b32 	%r<41>;
	.reg .b64 	%rd<13>;

	ld.param.u64 	%rd5, [_Z7minfindPiS__param_0];
	ld.param.u64 	%rd4, [_Z7minfindPiS__param_1];
	cvta.to.global.u64 	%rd6, %rd5;
	mov.u32 	%r1, %tid.x;
	mul.wide.u32 	%rd7, %r1, 4000000;
	add.s64 	%rd8, %rd7, %rd6;
	add.s64 	%rd12, %rd8, 32;
	mov.b32 	%r40, 1000000001;
	mov.b32 	%r39, 0;
$L__BB0_1:
	ld.global.u32 	%r8, [%rd12+-32];
	min.s32 	%r9, %r8, %r40;
	ld.global.u32 	%r10, [%rd12+-28];
	min.s32 	%r11, %r10, %r9;
	ld.global.u32 	%r12, [%rd12+-24];
	min.s32 	%r13, %r12, %r11;
	ld.global.u32 	%r14, [%rd12+-20];
	min.s32 	%r15, %r14, %r13;
	ld.global.u32 	%r16, [%rd12+-16];
	min.s32 	%r17, %r16, %r15;
	ld.global.u32 	%r18, [%rd12+-12];
	min.s32 	%r19, %r18, %r17;
	ld.global.u32 	%r20, [%rd12+-8];
	min.s32 	%r21, %r20, %r19;
	ld.global.u32 	%r22, [%rd12+-4];
	min.s32 	%r23, %r22, %r21;
	ld.global.u32 	%r24, [%rd12];
	min.s32 	%r25, %r24, %r23;
	ld.global.u32 	%r26, [%rd12+4];
	min.s32 	%r27, %r26, %r25;
	ld.global.u32 	%r28, [%rd12+8];
	min.s32 	%r29, %r28, %r27;
	ld.global.u32 	%r30, [%rd12+12];
	min.s32 	%r31, %r30, %r29;
	ld.global.u32 	%r32, [%rd12+16];
	min.s32 	%r33, %r32, %r31;
	ld.global.u32 	%r34, [%rd12+20];
	min.s32 	%r35, %r34, %r33;
	ld.global.u32 	%r36, [%rd12+24];
	min.s32 	%r37, %r36, %r35;
	ld.global.u32 	%r38, [%rd12+28];
	min.s32 	%r40, %r38, %r37;
	add.s32 	%r39, %r39, 16;
	add.s64 	%rd12, %rd12, 64;
	setp.ne.s32 	%p1, %r39, 1000000;
	@%p1 bra 	$L__BB0_1;
	cvta.to.global.u64 	%rd9, %rd4;
	mul.wide.u32 	%rd10, %r1, 4;
	add.s64 	%rd11, %rd9, %rd10;
	st.global.u32 	[%rd11], %r40;
	ret;

}


// ===== COMPILED SASS (sm_100) =====

	.target	sm_100

	.elftype	@"ET_EXEC"


//--------------------- .note.nv.tkinfo           --------------------------
	.section	.note.nv.tkinfo,"",@"SHT_NOTE"
	.sectionflags	@"SHF_NOTE_NV_TKINFO"
	.tkinfo
        /*0018*/ 	.word	0x00000002
        /*0030*/ 	.string	""
        /*0030*/ 	.string	"ptxas"
        /*0030*/ 	.string	"Cuda compilation tools, release 13.0, V13.0.88"
        /*0030*/ 	.string	"Build cuda_13.0.r13.0/compiler.36424714_0"
        /*0030*/ 	.string	"-arch sm_100 -m 64 "



//--------------------- .note.nv.cuinfo           --------------------------
	.section	.note.nv.cuinfo,"",@"SHT_NOTE"
	.sectionflags	@"SHF_NOTE_NV_CUINFO"
        /*0018*/ 	.short	0x0002
        /*001a*/ 	.short	0x0064
        /*001c*/ 	.short	0x0082
	.zero		2


//--------------------- .nv.info                  --------------------------
	.section	.nv.info,"",@"SHT_CUDA_INFO"
	.align	4


	//----- nvinfo : EIATTR_REGCOUNT
	.align		4
        /*0000*/ 	.byte	0x04, 0x2f
        /*0002*/ 	.short	(.L_1 - .L_0)
	.align		4
.L_0:
        /*0004*/ 	.word	index@(_Z7minfindPiS_)
        /*0008*/ 	.word	0x0000001d


	//----- nvinfo : EIATTR_FRAME_SIZE
	.align		4
.L_1:
        /*000c*/ 	.byte	0x04, 0x11
        /*000e*/ 	.short	(.L_3 - .L_2)
	.align		4
.L_2:
        /*0010*/ 	.word	index@(_Z7minfindPiS_)
        /*0014*/ 	.word	0x00000000


	//----- nvinfo : EIATTR_MIN_STACK_SIZE
	.align		4
.L_3:
        /*0018*/ 	.byte	0x04, 0x12
        /*001a*/ 	.short	(.L_5 - .L_4)
	.align		4
.L_4:
        /*001c*/ 	.word	index@(_Z7minfindPiS_)
        /*0020*/ 	.word	0x00000000
.L_5:


//--------------------- .nv.compat                --------------------------
	.section	.nv.compat,"",@"SHT_CUDA_COMPAT_INFO"
	.align	4
        /*0000*/ 	.byte	0x02, 0x09, 0x00, 0x00, 0x02, 0x02, 0x01, 0x00, 0x02, 0x05, 0x05, 0x00, 0x03, 0x07, 0x01, 0x01
        /*0010*/ 	.byte	0x02, 0x03, 0x00, 0x00, 0x02, 0x06, 0x01, 0x00, 0x04, 0x0b, 0x08, 0x00, 0x09, 0x00, 0x00, 0x00
        /*0020*/ 	.byte	0x00, 0x00, 0x00, 0x00


//--------------------- .nv.info._Z7minfindPiS_   --------------------------
	.section	.nv.info._Z7minfindPiS_,"",@"SHT_CUDA_INFO"
	.sectionflags	@""
	.align	4


	//----- nvinfo : EIATTR_CUDA_API_VERSION
	.align		4
        /*0000*/ 	.byte	0x04, 0x37
        /*0002*/ 	.short	(.L_7 - .L_6)
.L_6:
        /*0004*/ 	.word	0x00000082


	//----- nvinfo : EIATTR_KPARAM_INFO
	.align		4
.L_7:
        /*0008*/ 	.byte	0x04, 0x17
        /*000a*/ 	.short	(.L_9 - .L_8)
.L_8:
        /*000c*/ 	.word	0x00000000
        /*0010*/ 	.short	0x0001
        /*0012*/ 	.short	0x0008
        /*0014*/ 	.byte	0x00, 0xf5, 0x21, 0x00


	//----- nvinfo : EIATTR_KPARAM_INFO
	.align		4
.L_9:
        /*0018*/ 	.byte	0x04, 0x17
        /*001a*/ 	.short	(.L_11 - .L_10)
.L_10:
        /*001c*/ 	.word	0x00000000
        /*0020*/ 	.short	0x0000
        /*0022*/ 	.short	0x0000
        /*0024*/ 	.byte	0x00, 0xf5, 0x21, 0x00


	//----- nvinfo : EIATTR_SPARSE_MMA_MASK
	.align		4
.L_11:
        /*0028*/ 	.byte	0x03, 0x50
        /*002a*/ 	.short	0x0000


	//----- nvinfo : EIATTR_MAXREG_COUNT
	.align		4
        /*002c*/ 	.byte	0x03, 0x1b
        /*002e*/ 	.short	0x00ff


	//----- nvinfo : EIATTR_MERCURY_ISA_VERSION
	.align		4
        /*0030*/ 	.byte	0x03, 0x5f
        /*0032*/ 	.short	0x0101


	//----- nvinfo : EIATTR_VRC_CTA_INIT_COUNT
	.align		4
        /*0034*/ 	.byte	0x02, 0x4a
	.zero		1
	.zero		1


	//----- nvinfo : EIATTR_EXIT_INSTR_OFFSETS
	.align		4
        /*0038*/ 	.byte	0x04, 0x1c
        /*003a*/ 	.short	(.L_13 - .L_12)


	//   ....[0]....
.L_12:
        /*003c*/ 	.word	0x00000890


	//----- nvinfo : EIATTR_CBANK_PARAM_SIZE
	.align		4
.L_13:
        /*0040*/ 	.byte	0x03, 0x19
        /*0042*/ 	.short	0x0010


	//----- nvinfo : EIATTR_PARAM_CBANK
	.align		4
        /*0044*/ 	.byte	0x04, 0x0a
        /*0046*/ 	.short	(.L_15 - .L_14)
	.align		4
.L_14:
        /*0048*/ 	.word	index@(.nv.constant0._Z7minfindPiS_)
        /*004c*/ 	.short	0x0380
        /*004e*/ 	.short	0x0010


	//----- nvinfo : EIATTR_SW_WAR
	.align		4
.L_15:
        /*0050*/ 	.byte	0x04, 0x36
        /*0052*/ 	.short	(.L_17 - .L_16)
.L_16:
        /*0054*/ 	.word	0x00000008
.L_17:


//--------------------- .nv.callgraph             --------------------------
	.section	.nv.callgraph,"",@"SHT_CUDA_CALLGRAPH"
	.align	4
	.sectionentsize	8
	.align		4
        /*0000*/ 	.word	0x00000000
	.align		4
        /*0004*/ 	.word	0xffffffff
	.align		4
        /*0008*/ 	.word	0x00000000
	.align		4
        /*000c*/ 	.word	0xfffffffe
	.align		4
        /*0010*/ 	.word	0x00000000
	.align		4
        /*0014*/ 	.word	0xfffffffd
	.align		4
        /*0018*/ 	.word	0x00000000
	.align		4
        /*001c*/ 	.word	0xfffffffc


//--------------------- .text._Z7minfindPiS_      --------------------------
	.section	.text._Z7minfindPiS_,"ax",@progbits
	.align	128
        .global         _Z7minfindPiS_
        .type           _Z7minfindPiS_,@function
        .size           _Z7minfindPiS_,(.L_x_2 - _Z7minfindPiS_)
        .other          _Z7minfindPiS_,@"STO_CUDA_ENTRY STV_DEFAULT"
_Z7minfindPiS_:
.text._Z7minfindPiS_:
[----:B------:R-:W-:Y:S01]  /*0000*/  LDC R1, c[0x0][0x37c] ;  /* 0x0000df00ff017b82 */ /* 0x000fe20000000800 */
[----:B------:R-:W0:Y:S07]  /*0010*/  S2R R0, SR_TID.X ;  /* 0x0000000000007919 */ /* 0x000e2e0000002100 */
[----:B------:R-:W0:Y:S01]  /*0020*/  LDC.64 R2, c[0x0][0x380] ;  /* 0x0000e000ff027b82 */ /* 0x000e220000000a00 */
[----:B------:R-:W-:Y:S01]  /*0030*/  IMAD.MOV.U32 R8, RZ, RZ, 0x3b9aca01 ;  /* 0x3b9aca01ff087424 */ /* 0x000fe200078e00ff */
[----:B------:R-:W1:Y:S01]  /*0040*/  LDCU.64 UR6, c[0x0][0x358] ;  /* 0x00006b00ff0677ac */ /* 0x000e620008000a00 */
[----:B------:R-:W-:Y:S01]  /*0050*/  UMOV UR4, URZ ;  /* 0x000000ff00047c82 */ /* 0x000fe20008000000 */
[----:B0-----:R-:W-:-:S03]  /*0060*/  IMAD.WIDE.U32 R2, R0, 0x3d0900, R2 ;  /* 0x003d090000027825 */ /* 0x001fc600078e0002 */
[----:B------:R-:W-:-:S05]  /*0070*/  IADD3 R2, P0, PT, R2, 0x20, RZ ;  /* 0x0000002002027810 */ /* 0x000fca0007f1e0ff */
[----:B-1----:R-:W-:-:S08]  /*0080*/  IMAD.X R3, RZ, RZ, R3, P0 ;  /* 0x000000ffff037224 */ /* 0x002fd000000e0603 */
.L_x_0:
[----:B------:R-:W2:Y:S04]  /*0090*/  LDG.E R9, desc[UR6][R2.64+-0x20] ;  /* 0xffffe00602097981 */ /* 0x000ea8000c1e1900 */
[----:B------:R-:W2:Y:S04]  /*00a0*/  LDG.E R10, desc[UR6][R2.64+-0x1c] ;  /* 0xffffe406020a7981 */ /* 0x000ea8000c1e1900 */
[----:B------:R-:W3:Y:S04]  /*00b0*/  LDG.E R11, desc[UR6][R2.64+-0x18] ;  /* 0xffffe806020b7981 */ /* 0x000ee8000c1e1900 */
[----:B------:R-:W3:Y:S04]  /*00c0*/  LDG.E R22, desc[UR6][R2.64+-0x14] ;  /* 0xffffec0602167981 */ /* 0x000ee8000c1e1900 */
[----:B------:R-:W4:Y:S04]  /*00d0*/  LDG.E R13, desc[UR6][R2.64+-0x10] ;  /* 0xfffff006020d7981 */ /* 0x000f28000c1e1900 */
[----:B------:R-:W4:Y:S04]  /*00e0*/  LDG.E R12, desc[UR6][R2.64+-0xc] ;  /* 0xfffff406020c7981 */ /* 0x000f28000c1e1900 */
[----:B------:R-:W5:Y:S04]  /*00f0*/  LDG.E R14, desc[UR6][R2.64+-0x8] ;  /* 0xfffff806020e7981 */ /* 0x000f68000c1e1900 */
        /* <DEDUP_REMOVED lines=13> */
[----:B------:R-:W5:Y:S01]  /*01d0*/  LDG.E R23, desc[UR6][R2.64+0x64] ;  /* 0x0000640602177981 */ /* 0x000f62000c1e1900 */
[----:B--2---:R-:W-:-:S03]  /*01e0*/  VIMNMX3 R10, R9, R8, R10, PT ;  /* 0x00000008090a720f */ /* 0x004fc6000380010a */
[----:B------:R-:W2:Y:S04]  /*01f0*/  LDG.E R8, desc[UR6][R2.64+0x30] ;  /* 0x0000300602087981 */ /* 0x000ea8000c1e1900 */
[----:B------:R-:W2:Y:S01]  /*0200*/  LDG.E R9, desc[UR6][R2.64+0x34] ;  /* 0x0000340602097981 */ /* 0x000ea2000c1e1900 */
[----:B---3--:R-:W-:-:S03]  /*0210*/  VIMNMX3 R22, R11, R10, R22, PT ;  /* 0x0000000a0b16720f */ /* 0x008fc60003800116 */
[----:B------:R-:W3:Y:S04]  /*0220*/  LDG.E R10, desc[UR6][R2.64+0x38] ;  /* 0x00003806020a7981 */ /* 0x000ee8000c1e1900 */
[----:B------:R-:W3:Y:S01]  /*0230*/  LDG.E R11, desc[UR6][R2.64+0x3c] ;  /* 0x00003c06020b7981 */ /* 0x000ee2000c1e1900 */
[----:B----4-:R-:W-:-:S03]  /*0240*/  VIMNMX3 R22, R13, R22, R12, PT ;  /* 0x000000160d16720f */ /* 0x010fc6000380010c */
[----:B------:R-:W4:Y:S04]  /*0250*/  LDG.E R12, desc[UR6][R2.64+0x40] ;  /* 0x00004006020c7981 */ /* 0x000f28000c1e1900 */
[----:B------:R-:W4:Y:S01]  /*0260*/  LDG.E R13, desc[UR6][R2.64+0x44] ;  /* 0x00004406020d7981 */ /* 0x000f22000c1e1900 */
[----:B-----5:R-:W-:-:S03]  /*0270*/  VIMNMX3 R22, R14, R22, R15, PT ;  /* 0x000000160e16720f */ /* 0x020fc6000380010f */
[----:B------:R-:W5:Y:S04]  /*0280*/  LDG.E R14, desc[UR6][R2.64+0x48] ;  /* 0x00004806020e7981 */ /* 0x000f68000c1e1900 */
[----:B------:R-:W5:Y:S01]  /*0290*/  LDG.E R15, desc[UR6][R2.64+0x4c] ;  /* 0x00004c06020f7981 */ /* 0x000f62000c1e1900 */
[----:B------:R-:W-:-:S03]  /*02a0*/  VIMNMX3 R22, R16, R22, R17, PT ;  /* 0x000000161016720f */ /* 0x000fc60003800111 */
[----:B------:R-:W5:Y:S04]  /*02b0*/  LDG.E R16, desc[UR6][R2.64+0x50] ;  /* 0x0000500602107981 */ /* 0x000f68000c1e1900 */
[----:B------:R-:W5:Y:S01]  /*02c0*/  LDG.E R17, desc[UR6][R2.64+0x54] ;  /* 0x0000540602117981 */ /* 0x000f62000c1e1900 */
[----:B------:R-:W-:-:S03]  /*02d0*/  VIMNMX3 R26, R20, R22, R21, PT ;  /* 0x00000016141a720f */ /* 0x000fc60003800115 */
[----:B------:R-:W5:Y:S04]  /*02e0*/  LDG.E R20, desc[UR6][R2.64+0x58] ;  /* 0x0000580602147981 */ /* 0x000f68000c1e1900 */
[----:B------:R-:W5:Y:S04]  /*02f0*/  LDG.E R21, desc[UR6][R2.64+0x5c] ;  /* 0x00005c0602157981 */ /* 0x000f68000c1e1900 */
[----:B------:R-:W5:Y:S01]  /*0300*/  LDG.E R22, desc[UR6][R2.64+0x60] ;  /* 0x0000600602167981 */ /* 0x000f62000c1e1900 */
[----:B------:R-:W-:-:S03]  /*0310*/  VIMNMX3 R26, R18, R26, R19, PT ;  /* 0x0000001a121a720f */ /* 0x000fc60003800113 */
[----:B------:R-:W5:Y:S04]  /*0320*/  LDG.E R18, desc[UR6][R2.64+0x68] ;  /* 0x0000680602127981 */ /* 0x000f68000c1e1900 */
[----:B------:R-:W5:Y:S01]  /*0330*/  LDG.E R19, desc[UR6][R2.64+0x6c] ;  /* 0x00006c0602137981 */ /* 0x000f62000c1e1900 */
[----:B------:R-:W-:-:S03]  /*0340*/  VIMNMX3 R4, R4, R26, R5, PT ;  /* 0x0000001a0404720f */ /* 0x000fc60003800105 */
[----:B------:R-:W5:Y:S01]  /*0350*/  LDG.E R5, desc[UR6][R2.64+0x74] ;  /* 0x0000740602057981 */ /* 0x000f62000c1e1900 */
[----:B------:R-:W-:-:S03]  /*0360*/  VIMNMX3 R24, R24, R4, R25, PT ;  /* 0x000000041818720f */ /* 0x000fc60003800119 */
[----:B------:R-:W5:Y:S04]  /*0370*/  LDG.E R4, desc[UR6][R2.64+0x70] ;  /* 0x0000700602047981 */ /* 0x000f68000c1e1900 */
[----:B------:R-:W5:Y:S01]  /*0380*/  LDG.E R25, desc[UR6][R2.64+0xb4] ;  /* 0x0000b40602197981 */ /* 0x000f62000c1e1900 */
[----:B------:R-:W-:-:S03]  /*0390*/  VIMNMX3 R24, R6, R24, R7, PT ;  /* 0x000000180618720f */ /* 0x000fc60003800107 */
        /* <DEDUP_REMOVED lines=58> */
[----:B------:R-:W5:Y:S04]  /*0740*/  LDG.E R19, desc[UR6][R2.64+0x118] ;  /* 0x0001180602137981 */ /* 0x000f68000c1e1900 */
[----:B------:R0:W5:Y:S01]  /*0750*/  LDG.E R18, desc[UR6][R2.64+0x11c] ;  /* 0x00011c0602127981 */ /* 0x000162000c1e1900 */
[----:B------:R-:W-:Y:S01]  /*0760*/  VIMNMX3 R4, R5, R26, R4, PT ;  /* 0x0000001a0504720f */ /* 0x000fe20003800104 */
[----:B------:R-:W-:-:S04]  /*0770*/  UIADD3 UR4, UPT, UPT, UR4, 0x50, URZ ;  /* 0x0000005004047890 */ /* 0x000fc8000fffe0ff */
[----:B------:R-:W-:Y:S01]  /*0780*/  UISETP.NE.AND UP0, UPT, UR4, 0xf4240, UPT ;  /* 0x000f42400400788c */ /* 0x000fe2000bf05270 */
[----:B0-----:R-:W-:-:S05]  /*0790*/  IADD3 R2, P0, PT, R2, 0x140, RZ ;  /* 0x0000014002027810 */ /* 0x001fca0007f1e0ff */
[----:B------:R-:W-:Y:S01]  /*07a0*/  IMAD.X R3, RZ, RZ, R3, P0 ;  /* 0x000000ffff037224 */ /* 0x000fe200000e0603 */
[----:B--2---:R-:W-:-:S04]  /*07b0*/  VIMNMX3 R4, R6, R4, R7, PT ;  /* 0x000000040604720f */ /* 0x004fc80003800107 */
[----:B---3--:R-:W-:-:S04]  /*07c0*/  VIMNMX3 R4, R8, R4, R9, PT ;  /* 0x000000040804720f */ /* 0x008fc80003800109 */
[----:B----4-:R-:W-:-:S04]  /*07d0*/  VIMNMX3 R10, R10, R4, R11, PT ;  /* 0x000000040a0a720f */ /* 0x010fc8000380010b */
[----:B-----5:R-:W-:-:S04]  /*07e0*/  VIMNMX3 R10, R12, R10, R13, PT ;  /* 0x0000000a0c0a720f */ /* 0x020fc8000380010d */
[----:B------:R-:W-:-:S04]  /*07f0*/  VIMNMX3 R10, R14, R10, R15, PT ;  /* 0x0000000a0e0a720f */ /* 0x000fc8000380010f */
[----:B------:R-:W-:-:S04]  /*0800*/  VIMNMX3 R10, R16, R10, R17, PT ;  /* 0x0000000a100a720f */ /* 0x000fc80003800111 */
[----:B------:R-:W-:-:S04]  /*0810*/  VIMNMX3 R10, R20, R10, R21, PT ;  /* 0x0000000a140a720f */ /* 0x000fc80003800115 */
[----:B------:R-:W-:-:S04]  /*0820*/  VIMNMX3 R10, R24, R10, R25, PT ;  /* 0x0000000a180a720f */ /* 0x000fc80003800119 */
[----:B------:R-:W-:-:S04]  /*0830*/  VIMNMX3 R10, R23, R10, R22, PT ;  /* 0x0000000a170a720f */ /* 0x000fc80003800116 */
[----:B------:R-:W-:Y:S01]  /*0840*/  VIMNMX3 R8, R19, R10, R18, PT ;  /* 0x0000000a1308720f */ /* 0x000fe20003800112 */
[----:B------:R-:W-:Y:S06]  /*0850*/  BRA.U UP0, `(.L_x_0) ;  /* 0xfffffff9000c7547 */ /* 0x000fec000b83ffff */
[----:B------:R-:W0:Y:S02]  /*0860*/  LDC.64 R2, c[0x0][0x388] ;  /* 0x0000e200ff027b82 */ /* 0x000e240000000a00 */
[----:B0-----:R-:W-:-:S05]  /*0870*/  IMAD.WIDE.U32 R2, R0, 0x4, R2 ;  /* 0x0000000400027825 */ /* 0x001fca00078e0002 */
[----:B------:R-:W-:Y:S01]  /*0880*/  STG.E desc[UR6][R2.64], R8 ;  /* 0x0000000802007986 */ /* 0x000fe2000c101906 */
[----:B------:R-:W-:Y:S05]  /*0890*/  EXIT ;  /* 0x000000000000794d */ /* 0x000fea0003800000 */
.L_x_1:
[----:B------:R-:W-:-:S00]  /*08a0*/  BRA `(.L_x_1) ;  /* 0xfffffffc00fc7947 */ /* 0x000fc0000383ffff */
[----:B------:R-:W-:-:S00]  /*08b0*/  NOP ;  /* 0x0000000000007918 */ /* 0x000fc00000000000 */
        /* <DEDUP_REMOVED lines=12> */
.L_x_2:


//--------------------- .nv.shared.reserved.0     --------------------------
	.section	.nv.shared.reserved.0,"aw",@nobits
	.weak		__nv_reservedSMEM_offset_0_alias
	.size		__nv_reservedSMEM_offset_0_alias, 0, 64
	.other		__nv_reservedSMEM_offset_0_alias,@"STO_CUDA_RESERVED_SHARED STV_DEFAULT"
__nv_reservedSMEM_offset_0_alias:
	.zero		0
	.zero		64


//--------------------- .nv.constant0._Z7minfindPiS_ --------------------------
	.section	.nv.constant0._Z7minfindPiS_,"a",@progbits
	.sectionflags	@""
	.align	4
.nv.constant0._Z7minfindPiS_:
	.zero		912


//--------------------- SYMBOLS --------------------------

	.type		.nv.reservedSmem.offset0,@object
	.size		.nv.reservedSmem.offset0,0x4
